//
// Generated by NVIDIA NVVM Compiler
//
// Compiler Build ID: CL-36424714
// Cuda compilation tools, release 13.0, V13.0.88
// Based on NVVM 20.0.0
//

.version 9.0
.target sm_100
.address_size 64

	// .globl	_Z17convertFp32ToFp16PfP6__halfi

.visible .entry _Z17convertFp32ToFp16PfP6__halfi(
	.param .u64 .ptr .align 1 _Z17convertFp32ToFp16PfP6__halfi_param_0,
	.param .u64 .ptr .align 1 _Z17convertFp32ToFp16PfP6__halfi_param_1,
	.param .u32 _Z17convertFp32ToFp16PfP6__halfi_param_2
)
{
	.reg .pred 	%p<2>;
	.reg .b16 	%rs<2>;
	.reg .b32 	%r<6>;
	.reg .b32 	%f<2>;
	.reg .b64 	%rd<9>;

	ld.param.u64 	%rd1, [_Z17convertFp32ToFp16PfP6__halfi_param_0];
	ld.param.u64 	%rd2, [_Z17convertFp32ToFp16PfP6__halfi_param_1];
	ld.param.u32 	%r2, [_Z17convertFp32ToFp16PfP6__halfi_param_2];
	mov.u32 	%r3, %ctaid.x;
	mov.u32 	%r4, %ntid.x;
	mov.u32 	%r5, %tid.x;
	mad.lo.s32 	%r1, %r3, %r4, %r5;
	setp.ge.s32 	%p1, %r1, %r2;
	@%p1 bra 	$L__BB0_2;
	cvta.to.global.u64 	%rd3, %rd1;
	cvta.to.global.u64 	%rd4, %rd2;
	mul.wide.s32 	%rd5, %r1, 4;
	add.s64 	%rd6, %rd3, %rd5;
	ld.global.f32 	%f1, [%rd6];
	// begin inline asm
	{  cvt.rn.f16.f32 %rs1, %f1;}

	// end inline asm
	mul.wide.s32 	%rd7, %r1, 2;
	add.s64 	%rd8, %rd4, %rd7;
	st.global.u16 	[%rd8], %rs1;
$L__BB0_2:
	ret;

}
	// .globl	_Z17convertFp16ToFp32P6__halfPfi
.visible .entry _Z17convertFp16ToFp32P6__halfPfi(
	.param .u64 .ptr .align 1 _Z17convertFp16ToFp32P6__halfPfi_param_0,
	.param .u64 .ptr .align 1 _Z17convertFp16ToFp32P6__halfPfi_param_1,
	.param .u32 _Z17convertFp16ToFp32P6__halfPfi_param_2
)
{
	.reg .pred 	%p<2>;
	.reg .b16 	%rs<2>;
	.reg .b32 	%r<6>;
	.reg .b32 	%f<2>;
	.reg .b64 	%rd<9>;

	ld.param.u64 	%rd1, [_Z17convertFp16ToFp32P6__halfPfi_param_0];
	ld.param.u64 	%rd2, [_Z17convertFp16ToFp32P6__halfPfi_param_1];
	ld.param.u32 	%r2, [_Z17convertFp16ToFp32P6__halfPfi_param_2];
	mov.u32 	%r3, %ctaid.x;
	mov.u32 	%r4, %ntid.x;
	mov.u32 	%r5, %tid.x;
	mad.lo.s32 	%r1, %r3, %r4, %r5;
	setp.ge.s32 	%p1, %r1, %r2;
	@%p1 bra 	$L__BB1_2;
	cvta.to.global.u64 	%rd3, %rd1;
	cvta.to.global.u64 	%rd4, %rd2;
	mul.wide.s32 	%rd5, %r1, 2;
	add.s64 	%rd6, %rd3, %rd5;
	ld.global.u16 	%rs1, [%rd6];
	// begin inline asm
	{  cvt.f32.f16 %f1, %rs1;}

	// end inline asm
	mul.wide.s32 	%rd7, %r1, 4;
	add.s64 	%rd8, %rd4, %rd7;
	st.global.f32 	[%rd8], %f1;
$L__BB1_2:
	ret;

}


// ===== COMPILED SASS (sm_100) =====

	.target	sm_100

	.elftype	@"ET_EXEC"


//--------------------- .note.nv.tkinfo           --------------------------
	.section	.note.nv.tkinfo,"",@"SHT_NOTE"
	.sectionflags	@"SHF_NOTE_NV_TKINFO"
	.tkinfo
        /*0018*/ 	.word	0x00000002
        /*0030*/ 	.string	""
        /*0030*/ 	.string	"ptxas"
        /*0030*/ 	.string	"Cuda compilation tools, release 13.0, V13.0.88"
        /*0030*/ 	.string	"Build cuda_13.0.r13.0/compiler.36424714_0"
        /*0030*/ 	.string	"-arch sm_100 -m 64 "



//--------------------- .note.nv.cuinfo           --------------------------
	.section	.note.nv.cuinfo,"",@"SHT_NOTE"
	.sectionflags	@"SHF_NOTE_NV_CUINFO"
        /*0018*/ 	.short	0x0002
        /*001a*/ 	.short	0x0064
        /*001c*/ 	.short	0x0082
	.zero		2


//--------------------- .nv.info                  --------------------------
	.section	.nv.info,"",@"SHT_CUDA_INFO"
	.align	4


	//----- nvinfo : EIATTR_REGCOUNT
	.align		4
        /*0000*/ 	.byte	0x04, 0x2f
        /*0002*/ 	.short	(.L_1 - .L_0)
	.align		4
.L_0:
        /*0004*/ 	.word	index@(_Z17convertFp32ToFp16PfP6__halfi)
        /*0008*/ 	.word	0x0000000a


	//----- nvinfo : EIATTR_FRAME_SIZE
	.align		4
.L_1:
        /*000c*/ 	.byte	0x04, 0x11
        /*000e*/ 	.short	(.L_3 - .L_2)
	.align		4
.L_2:
        /*0010*/ 	.word	index@(_Z17convertFp32ToFp16PfP6__halfi)
        /*0014*/ 	.word	0x00000000


	//----- nvinfo : EIATTR_REGCOUNT
	.align		4
.L_3:
        /*0018*/ 	.byte	0x04, 0x2f
        /*001a*/ 	.short	(.L_5 - .L_4)
	.align		4
.L_4:
        /*001c*/ 	.word	index@(_Z17convertFp16ToFp32P6__halfPfi)
        /*0020*/ 	.word	0x0000000a


	//----- nvinfo : EIATTR_FRAME_SIZE
	.align		4
.L_5:
        /*0024*/ 	.byte	0x04, 0x11
        /*0026*/ 	.short	(.L_7 - .L_6)
	.align		4
.L_6:
        /*0028*/ 	.word	index@(_Z17convertFp16ToFp32P6__halfPfi)
        /*002c*/ 	.word	0x00000000


	//----- nvinfo : EIATTR_MIN_STACK_SIZE
	.align		4
.L_7:
        /*0030*/ 	.byte	0x04, 0x12
        /*0032*/ 	.short	(.L_9 - .L_8)
	.align		4
.L_8:
        /*0034*/ 	.word	index@(_Z17convertFp16ToFp32P6__halfPfi)
        /*0038*/ 	.word	0x00000000


	//----- nvinfo : EIATTR_MIN_STACK_SIZE
	.align		4
.L_9:
        /*003c*/ 	.byte	0x04, 0x12
        /*003e*/ 	.short	(.L_11 - .L_10)
	.align		4
.L_10:
        /*0040*/ 	.word	index@(_Z17convertFp32ToFp16PfP6__halfi)
        /*0044*/ 	.word	0x00000000
.L_11:


//--------------------- .nv.compat                --------------------------
	.section	.nv.compat,"",@"SHT_CUDA_COMPAT_INFO"
	.align	4
        /*0000*/ 	.byte	0x02, 0x09, 0x00, 0x00, 0x02, 0x02, 0x01, 0x00, 0x02, 0x05, 0x05, 0x00, 0x03, 0x07, 0x01, 0x01
        /*0010*/ 	.byte	0x02, 0x03, 0x00, 0x00, 0x02, 0x06, 0x01, 0x00, 0x04, 0x0b, 0x08, 0x00, 0x09, 0x00, 0x00, 0x00
        /*0020*/ 	.byte	0x00, 0x00, 0x00, 0x00


//--------------------- .nv.info._Z17convertFp16ToFp32P6__halfPfi --------------------------
	.section	.nv.info._Z17convertFp16ToFp32P6__halfPfi,"",@"SHT_CUDA_INFO"
	.sectionflags	@""
	.align	4


	//----- nvinfo : EIATTR_CUDA_API_VERSION
	.align		4
        /*0000*/ 	.byte	0x04, 0x37
        /*0002*/ 	.short	(.L_13 - .L_12)
.L_12:
        /*0004*/ 	.word	0x00000082


	//----- nvinfo : EIATTR_KPARAM_INFO
	.align		4
.L_13:
        /*0008*/ 	.byte	0x04, 0x17
        /*000a*/ 	.short	(.L_15 - .L_14)
.L_14:
        /*000c*/ 	.word	0x00000000
        /*0010*/ 	.short	0x0002
        /*0012*/ 	.short	0x0010
        /*0014*/ 	.byte	0x00, 0xf0, 0x11, 0x00


	//----- nvinfo : EIATTR_KPARAM_INFO
	.align		4
.L_15:
        /*0018*/ 	.byte	0x04, 0x17
        /*001a*/ 	.short	(.L_17 - .L_16)
.L_16:
        /*001c*/ 	.word	0x00000000
        /*0020*/ 	.short	0x0001
        /*0022*/ 	.short	0x0008
        /*0024*/ 	.byte	0x00, 0xf5, 0x21, 0x00


	//----- nvinfo : EIATTR_KPARAM_INFO
	.align		4
.L_17:
        /*0028*/ 	.byte	0x04, 0x17
        /*002a*/ 	.short	(.L_19 - .L_18)
.L_18:
        /*002c*/ 	.word	0x00000000
        /*0030*/ 	.short	0x0000
        /*0032*/ 	.short	0x0000
        /*0034*/ 	.byte	0x00, 0xf5, 0x21, 0x00


	//----- nvinfo : EIATTR_SPARSE_MMA_MASK
	.align		4
.L_19:
        /*0038*/ 	.byte	0x03, 0x50
        /*003a*/ 	.short	0x0000


	//----- nvinfo : EIATTR_MAXREG_COUNT
	.align		4
        /*003c*/ 	.byte	0x03, 0x1b
        /*003e*/ 	.short	0x00ff


	//----- nvinfo : EIATTR_MERCURY_ISA_VERSION
	.align		4
        /*0040*/ 	.byte	0x03, 0x5f
        /*0042*/ 	.short	0x0101


	//----- nvinfo : EIATTR_VRC_CTA_INIT_COUNT
	.align		4
        /*0044*/ 	.byte	0x02, 0x4a
	.zero		1
	.zero		1


	//----- nvinfo : EIATTR_EXIT_INSTR_OFFSETS
	.align		4
        /*0048*/ 	.byte	0x04, 0x1c
        /*004a*/ 	.short	(.L_21 - .L_20)


	//   ....[0]....
.L_20:
        /*004c*/ 	.word	0x00000070


	//   ....[1]....
        /*0050*/ 	.word	0x00000100


	//----- nvinfo : EIATTR_CBANK_PARAM_SIZE
	.align		4
.L_21:
        /*0054*/ 	.byte	0x03, 0x19
        /*0056*/ 	.short	0x0014


	//----- nvinfo : EIATTR_PARAM_CBANK
	.align		4
        /*0058*/ 	.byte	0x04, 0x0a
        /*005a*/ 	.short	(.L_23 - .L_22)
	.align		4
.L_22:
        /*005c*/ 	.word	index@(.nv.constant0._Z17convertFp16ToFp32P6__halfPfi)
        /*0060*/ 	.short	0x0380
        /*0062*/ 	.short	0x0014


	//----- nvinfo : EIATTR_SW_WAR
	.align		4
.L_23:
        /*0064*/ 	.byte	0x04, 0x36
        /*0066*/ 	.short	(.L_25 - .L_24)
.L_24:
        /*0068*/ 	.word	0x00000008
.L_25:


//--------------------- .nv.info._Z17convertFp32ToFp16PfP6__halfi --------------------------
	.section	.nv.info._Z17convertFp32ToFp16PfP6__halfi,"",@"SHT_CUDA_INFO"
	.sectionflags	@""
	.align	4


	//----- nvinfo : EIATTR_CUDA_API_VERSION
	.align		4
        /*0000*/ 	.byte	0x04, 0x37
        /*0002*/ 	.short	(.L_27 - .L_26)
.L_26:
        /*0004*/ 	.word	0x00000082


	//----- nvinfo : EIATTR_KPARAM_INFO
	.align		4
.L_27:
        /*0008*/ 	.byte	0x04, 0x17
        /*000a*/ 	.short	(.L_29 - .L_28)
.L_28:
        /*000c*/ 	.word	0x00000000
        /*0010*/ 	.short	0x0002
        /*0012*/ 	.short	0x0010
        /*0014*/ 	.byte	0x00, 0xf0, 0x11, 0x00


	//----- nvinfo : EIATTR_KPARAM_INFO
	.align		4
.L_29:
        /*0018*/ 	.byte	0x04, 0x17
        /*001a*/ 	.short	(.L_31 - .L_30)
.L_30:
        /*001c*/ 	.word	0x00000000
        /*0020*/ 	.short	0x0001
        /*0022*/ 	.short	0x0008
        /*0024*/ 	.byte	0x00, 0xf5, 0x21, 0x00


	//----- nvinfo : EIATTR_KPARAM_INFO
	.align		4
.L_31:
        /*0028*/ 	.byte	0x04, 0x17
        /*002a*/ 	.short	(.L_33 - .L_32)
.L_32:
        /*002c*/ 	.word	0x00000000
        /*0030*/ 	.short	0x0000
        /*0032*/ 	.short	0x0000
        /*0034*/ 	.byte	0x00, 0xf5, 0x21, 0x00


	//----- nvinfo : EIATTR_SPARSE_MMA_MASK
	.align		4
.L_33:
        /*0038*/ 	.byte	0x03, 0x50
        /*003a*/ 	.short	0x0000


	//----- nvinfo : EIATTR_MAXREG_COUNT
	.align		4
        /*003c*/ 	.byte	0x03, 0x1b
        /*003e*/ 	.short	0x00ff


	//----- nvinfo : EIATTR_MERCURY_ISA_VERSION
	.align		4
        /*0040*/ 	.byte	0x03, 0x5f
        /*0042*/ 	.short	0x0101


	//----- nvinfo : EIATTR_VRC_CTA_INIT_COUNT
	.align		4
        /*0044*/ 	.byte	0x02, 0x4a
	.zero		1
	.zero		1


	//----- nvinfo : EIATTR_EXIT_INSTR_OFFSETS
	.align		4
        /*0048*/ 	.byte	0x04, 0x1c
        /*004a*/ 	.short	(.L_35 - .L_34)


	//   ....[0]....
.L_34:
        /*004c*/ 	.word	0x00000070


	//   ....[1]....
        /*0050*/ 	.word	0x00000100


	//----- nvinfo : EIATTR_CBANK_PARAM_SIZE
	.align		4
.L_35:
        /*0054*/ 	.byte	0x03, 0x19
        /*0056*/ 	.short	0x0014


	//----- nvinfo : EIATTR_PARAM_CBANK
	.align		4
        /*0058*/ 	.byte	0x04, 0x0a
        /*005a*/ 	.short	(.L_37 - .L_36)
	.align		4
.L_36:
        /*005c*/ 	.word	index@(.nv.constant0._Z17convertFp32ToFp16PfP6__halfi)
        /*0060*/ 	.short	0x0380
        /*0062*/ 	.short	0x0014


	//----- nvinfo : EIATTR_SW_WAR
	.align		4
.L_37:
        /*0064*/ 	.byte	0x04, 0x36
        /*0066*/ 	.short	(.L_39 - .L_38)
.L_38:
        /*0068*/ 	.word	0x00000008
.L_39:


//--------------------- .nv.callgraph             --------------------------
	.section	.nv.callgraph,"",@"SHT_CUDA_CALLGRAPH"
	.align	4
	.sectionentsize	8
	.align		4
        /*0000*/ 	.word	0x00000000
	.align		4
        /*0004*/ 	.word	0xffffffff
	.align		4
        /*0008*/ 	.word	0x00000000
	.align		4
        /*000c*/ 	.word	0xfffffffe
	.align		4
        /*0010*/ 	.word	0x00000000
	.align		4
        /*0014*/ 	.word	0xfffffffd
	.align		4
        /*0018*/ 	.word	0x00000000
	.align		4
        /*001c*/ 	.word	0xfffffffc


//--------------------- .text._Z17convertFp16ToFp32P6__halfPfi --------------------------
	.section	.text._Z17convertFp16ToFp32P6__halfPfi,"ax",@progbits
	.align	128
        .global         _Z17convertFp16ToFp32P6__halfPfi
        .type           _Z17convertFp16ToFp32P6__halfPfi,@function
        .size           _Z17convertFp16ToFp32P6__halfPfi,(.L_x_2 - _Z17convertFp16ToFp32P6__halfPfi)
        .other          _Z17convertFp16ToFp32P6__halfPfi,@"STO_CUDA_ENTRY STV_DEFAULT"
_Z17convertFp16ToFp32P6__halfPfi:
.text._Z17convertFp16ToFp32P6__halfPfi:
[----:B------:R-:W-:Y:S01]  /*0000*/  LDC R1, c[0x0][0x37c] ;  /* 0x0000df00ff017b82 */ /* 0x000fe20000000800 */
[----:B------:R-:W0:Y:S07]  /*0010*/  S2R R0, SR_TID.X ;  /* 0x0000000000007919 */ /* 0x000e2e0000002100 */
[----:B------:R-:W0:Y:S01]  /*0020*/  S2UR UR4, SR_CTAID.X ;  /* 0x00000000000479c3 */ /* 0x000e220000002500 */
[----:B------:R-:W1:Y:S07]  /*0030*/  LDCU UR5, c[0x0][0x390] ;  /* 0x00007200ff0577ac */ /* 0x000e6e0008000800 */
[----:B------:R-:W0:Y:S02]  /*0040*/  LDC R7, c[0x0][0x360] ;  /* 0x0000d800ff077b82 */ /* 0x000e240000000800 */
[----:B0-----:R-:W-:-:S05]  /*0050*/  IMAD R7, R7, UR4, R0 ;  /* 0x0000000407077c24 */ /* 0x001fca000f8e0200 */
[----:B-1----:R-:W-:-:S13]  /*0060*/  ISETP.GE.AND P0, PT, R7, UR5, PT ;  /* 0x0000000507007c0c */ /* 0x002fda000bf06270 */
[----:B------:R-:W-:Y:S05]  /*0070*/  @P0 EXIT ;  /* 0x000000000000094d */ /* 0x000fea0003800000 */
[----:B------:R-:W0:Y:S01]  /*0080*/  LDC.64 R2, c[0x0][0x380] ;  /* 0x0000e000ff027b82 */ /* 0x000e220000000a00 */
[----:B------:R-:W1:Y:S07]  /*0090*/  LDCU.64 UR4, c[0x0][0x358] ;  /* 0x00006b00ff0477ac */ /* 0x000e6e0008000a00 */
[----:B------:R-:W2:Y:S01]  /*00a0*/  LDC.64 R4, c[0x0][0x388] ;  /* 0x0000e200ff047b82 */ /* 0x000ea20000000a00 */
[----:B0-----:R-:W-:-:S06]  /*00b0*/  IMAD.WIDE R2, R7, 0x2, R2 ;  /* 0x0000000207027825 */ /* 0x001fcc00078e0202 */
[----:B-1----:R-:W3:Y:S01]  /*00c0*/  LDG.E.U16 R2, desc[UR4][R2.64] ;  /* 0x0000000402027981 */ /* 0x002ee2000c1e1500 */
[----:B--2---:R-:W-:-:S04]  /*00d0*/  IMAD.WIDE R4, R7, 0x4, R4 ;  /* 0x0000000407047825 */ /* 0x004fc800078e0204 */
[----:B---3--:R-:W-:-:S05]  /*00e0*/  HADD2.F32 R7, -RZ, R2.H0_H0 ;  /* 0x20000002ff077230 */ /* 0x008fca0000004100 */
[----:B------:R-:W-:Y:S01]  /*00f0*/  STG.E desc[UR4][R4.64], R7 ;  /* 0x0000000704007986 */ /* 0x000fe2000c101904 */
[----:B------:R-:W-:Y:S05]  /*0100*/  EXIT ;  /* 0x000000000000794d */ /* 0x000fea0003800000 */
.L_x_0:
[----:B------:R-:W-:-:S00]  /*0110*/  BRA `(.L_x_0) ;  /* 0xfffffffc00fc7947 */ /* 0x000fc0000383ffff */
[----:B------:R-:W-:-:S00]  /*0120*/  NOP ;  /* 0x0000000000007918 */ /* 0x000fc00000000000 */
        /* <DEDUP_REMOVED lines=13> */
.L_x_2:


//--------------------- .text._Z17convertFp32ToFp16PfP6__halfi --------------------------
	.section	.text._Z17convertFp32ToFp16PfP6__halfi,"ax",@progbits
	.align	128
        .global         _Z17convertFp32ToFp16PfP6__halfi
        .type           _Z17convertFp32ToFp16PfP6__halfi,@function
        .size           _Z17convertFp32ToFp16PfP6__halfi,(.L_x_3 - _Z17convertFp32ToFp16PfP6__halfi)
        .other          _Z17convertFp32ToFp16PfP6__halfi,@"STO_CUDA_ENTRY STV_DEFAULT"
_Z17convertFp32ToFp16PfP6__halfi:
.text._Z17convertFp32ToFp16PfP6__halfi:
        /* <DEDUP_REMOVED lines=12> */
[----:B-1----:R-:W3:Y:S01]  /*00c0*/  LDG.E R2, desc[UR4][R2.64] ;  /* 0x0000000402027981 */ /* 0x002ee2000c1e1900 */
[----:B--2---:R-:W-:Y:S01]  /*00d0*/  IMAD.WIDE R4, R7, 0x2, R4 ;  /* 0x0000000207047825 */ /* 0x004fe200078e0204 */
[----:B---3--:R-:W-:-:S05]  /*00e0*/  F2FP.F16.F32.PACK_AB R0, RZ, R2 ;  /* 0x00000002ff00723e */ /* 0x008fca00000000ff */
[----:B------:R-:W-:Y:S01]  /*00f0*/  STG.E.U16 desc[UR4][R4.64], R0 ;  /* 0x0000000004007986 */ /* 0x000fe2000c101504 */
[----:B------:R-:W-:Y:S05]  /*0100*/  EXIT ;  /* 0x000000000000794d */ /* 0x000fea0003800000 */
.L_x_1:
        /* <DEDUP_REMOVED lines=15> */
.L_x_3:


//--------------------- .nv.shared.reserved.0     --------------------------
	.section	.nv.shared.reserved.0,"aw",@nobits
	.weak		__nv_reservedSMEM_offset_0_alias
	.size		__nv_reservedSMEM_offset_0_alias, 0, 64
	.other		__nv_reservedSMEM_offset_0_alias,@"STO_CUDA_RESERVED_SHARED STV_DEFAULT"
__nv_reservedSMEM_offset_0_alias:
	.zero		0
	.zero		64


//--------------------- .nv.constant0._Z17convertFp16ToFp32P6__halfPfi --------------------------
	.section	.nv.constant0._Z17convertFp16ToFp32P6__halfPfi,"a",@progbits
	.sectionflags	@""
	.align	4
.nv.constant0._Z17convertFp16ToFp32P6__halfPfi:
	.zero		916


//--------------------- .nv.constant0._Z17convertFp32ToFp16PfP6__halfi --------------------------
	.section	.nv.constant0._Z17convertFp32ToFp16PfP6__halfi,"a",@progbits
	.sectionflags	@""
	.align	4
.nv.constant0._Z17convertFp32ToFp16PfP6__halfi:
	.zero		916


//--------------------- SYMBOLS --------------------------

	.type		.nv.reservedSmem.offset0,@object
	.size		.nv.reservedSmem.offset0,0x4
